//
// Generated by NVIDIA NVVM Compiler
//
// Compiler Build ID: CL-36424714
// Cuda compilation tools, release 13.0, V13.0.88
// Based on NVVM 20.0.0
//

.version 9.0
.target sm_100
.address_size 64


.entry _ZN32_GLOBAL__N__e2dbe82b_4_k_cu_main20TheoreticalOccupancyEPfi(
	.param .u64 .ptr .align 1 _ZN32_GLOBAL__N__e2dbe82b_4_k_cu_main20TheoreticalOccupancyEPfi_param_0,
	.param .u32 _ZN32_GLOBAL__N__e2dbe82b_4_k_cu_main20TheoreticalOccupancyEPfi_param_1
)
{
	.reg .pred 	%p<2>;
	.reg .b32 	%r<7>;
	.reg .b64 	%rd<5>;

	ld.param.u64 	%rd1, [_ZN32_GLOBAL__N__e2dbe82b_4_k_cu_main20TheoreticalOccupancyEPfi_param_0];
	ld.param.u32 	%r2, [_ZN32_GLOBAL__N__e2dbe82b_4_k_cu_main20TheoreticalOccupancyEPfi_param_1];
	mov.u32 	%r3, %ctaid.x;
	mov.u32 	%r4, %ntid.x;
	mov.u32 	%r1, %tid.x;
	mad.lo.s32 	%r5, %r3, %r4, %r1;
	setp.ge.u32 	%p1, %r5, %r2;
	@%p1 bra 	$L__BB0_2;
	cvta.to.global.u64 	%rd2, %rd1;
	mul.wide.u32 	%rd3, %r1, 4;
	add.s64 	%rd4, %rd2, %rd3;
	mov.b32 	%r6, 0;
	st.global.u32 	[%rd4], %r6;
$L__BB0_2:
	ret;

}
.entry _ZN32_GLOBAL__N__e2dbe82b_4_k_cu_main17AchievedOccupancyEPfi(
	.param .u64 .ptr .align 1 _ZN32_GLOBAL__N__e2dbe82b_4_k_cu_main17AchievedOccupancyEPfi_param_0,
	.param .u32 _ZN32_GLOBAL__N__e2dbe82b_4_k_cu_main17AchievedOccupancyEPfi_param_1
)
{
	.reg .pred 	%p<2>;
	.reg .b32 	%r<7>;
	.reg .b64 	%rd<5>;

	ld.param.u64 	%rd1, [_ZN32_GLOBAL__N__e2dbe82b_4_k_cu_main17AchievedOccupancyEPfi_param_0];
	ld.param.u32 	%r2, [_ZN32_GLOBAL__N__e2dbe82b_4_k_cu_main17AchievedOccupancyEPfi_param_1];
	mov.u32 	%r3, %ctaid.x;
	mov.u32 	%r4, %ntid.x;
	mov.u32 	%r1, %tid.x;
	mad.lo.s32 	%r5, %r3, %r4, %r1;
	setp.ge.u32 	%p1, %r5, %r2;
	@%p1 bra 	$L__BB1_2;
	cvta.to.global.u64 	%rd2, %rd1;
	mul.wide.u32 	%rd3, %r1, 4;
	add.s64 	%rd4, %rd2, %rd3;
	mov.b32 	%r6, 0;
	st.global.u32 	[%rd4], %r6;
$L__BB1_2:
	ret;

}
.entry _ZN32_GLOBAL__N__e2dbe82b_4_k_cu_main24AchievedOccupancyComputeEPfi(
	.param .u64 .ptr .align 1 _ZN32_GLOBAL__N__e2dbe82b_4_k_cu_main24AchievedOccupancyComputeEPfi_param_0,
	.param .u32 _ZN32_GLOBAL__N__e2dbe82b_4_k_cu_main24AchievedOccupancyComputeEPfi_param_1
)
{


	ret;

}


// ===== COMPILED SASS (sm_100) =====

	.target	sm_100

	.elftype	@"ET_EXEC"


//--------------------- .note.nv.tkinfo           --------------------------
	.section	.note.nv.tkinfo,"",@"SHT_NOTE"
	.sectionflags	@"SHF_NOTE_NV_TKINFO"
	.tkinfo
        /*0018*/ 	.word	0x00000002
        /*0030*/ 	.string	""
        /*0030*/ 	.string	"ptxas"
        /*0030*/ 	.string	"Cuda compilation tools, release 13.0, V13.0.88"
        /*0030*/ 	.string	"Build cuda_13.0.r13.0/compiler.36424714_0"
        /*0030*/ 	.string	"-arch sm_100 -m 64 "



//--------------------- .note.nv.cuinfo           --------------------------
	.section	.note.nv.cuinfo,"",@"SHT_NOTE"
	.sectionflags	@"SHF_NOTE_NV_CUINFO"
        /*0018*/ 	.short	0x0002
        /*001a*/ 	.short	0x0064
        /*001c*/ 	.short	0x0082
	.zero		2


//--------------------- .nv.info                  --------------------------
	.section	.nv.info,"",@"SHT_CUDA_INFO"
	.align	4


	//----- nvinfo : EIATTR_REGCOUNT
	.align		4
        /*0000*/ 	.byte	0x04, 0x2f
        /*0002*/ 	.short	(.L_1 - .L_0)
	.align		4
.L_0:
        /*0004*/ 	.word	index@(_ZN32_GLOBAL__N__e2dbe82b_4_k_cu_main20TheoreticalOccupancyEPfi)
        /*0008*/ 	.word	0x00000008


	//----- nvinfo : EIATTR_FRAME_SIZE
	.align		4
.L_1:
        /*000c*/ 	.byte	0x04, 0x11
        /*000e*/ 	.short	(.L_3 - .L_2)
	.align		4
.L_2:
        /*0010*/ 	.word	index@(_ZN32_GLOBAL__N__e2dbe82b_4_k_cu_main20TheoreticalOccupancyEPfi)
        /*0014*/ 	.word	0x00000000


	//----- nvinfo : EIATTR_REGCOUNT
	.align		4
.L_3:
        /*0018*/ 	.byte	0x04, 0x2f
        /*001a*/ 	.short	(.L_5 - .L_4)
	.align		4
.L_4:
        /*001c*/ 	.word	index@(_ZN32_GLOBAL__N__e2dbe82b_4_k_cu_main17AchievedOccupancyEPfi)
        /*0020*/ 	.word	0x00000008


	//----- nvinfo : EIATTR_FRAME_SIZE
	.align		4
.L_5:
        /*0024*/ 	.byte	0x04, 0x11
        /*0026*/ 	.short	(.L_7 - .L_6)
	.align		4
.L_6:
        /*0028*/ 	.word	index@(_ZN32_GLOBAL__N__e2dbe82b_4_k_cu_main17AchievedOccupancyEPfi)
        /*002c*/ 	.word	0x00000000


	//----- nvinfo : EIATTR_REGCOUNT
	.align		4
.L_7:
        /*0030*/ 	.byte	0x04, 0x2f
        /*0032*/ 	.short	(.L_9 - .L_8)
	.align		4
.L_8:
        /*0034*/ 	.word	index@(_ZN32_GLOBAL__N__e2dbe82b_4_k_cu_main24AchievedOccupancyComputeEPfi)
        /*0038*/ 	.word	0x00000004


	//----- nvinfo : EIATTR_FRAME_SIZE
	.align		4
.L_9:
        /*003c*/ 	.byte	0x04, 0x11
        /*003e*/ 	.short	(.L_11 - .L_10)
	.align		4
.L_10:
        /*0040*/ 	.word	index@(_ZN32_GLOBAL__N__e2dbe82b_4_k_cu_main24AchievedOccupancyComputeEPfi)
        /*0044*/ 	.word	0x00000000


	//----- nvinfo : EIATTR_MIN_STACK_SIZE
	.align		4
.L_11:
        /*0048*/ 	.byte	0x04, 0x12
        /*004a*/ 	.short	(.L_13 - .L_12)
	.align		4
.L_12:
        /*004c*/ 	.word	index@(_ZN32_GLOBAL__N__e2dbe82b_4_k_cu_main24AchievedOccupancyComputeEPfi)
        /*0050*/ 	.word	0x00000000


	//----- nvinfo : EIATTR_MIN_STACK_SIZE
	.align		4
.L_13:
        /*0054*/ 	.byte	0x04, 0x12
        /*0056*/ 	.short	(.L_15 - .L_14)
	.align		4
.L_14:
        /*0058*/ 	.word	index@(_ZN32_GLOBAL__N__e2dbe82b_4_k_cu_main17AchievedOccupancyEPfi)
        /*005c*/ 	.word	0x00000000


	//----- nvinfo : EIATTR_MIN_STACK_SIZE
	.align		4
.L_15:
        /*0060*/ 	.byte	0x04, 0x12
        /*0062*/ 	.short	(.L_17 - .L_16)
	.align		4
.L_16:
        /*0064*/ 	.word	index@(_ZN32_GLOBAL__N__e2dbe82b_4_k_cu_main20TheoreticalOccupancyEPfi)
        /*0068*/ 	.word	0x00000000
.L_17:


//--------------------- .nv.compat                --------------------------
	.section	.nv.compat,"",@"SHT_CUDA_COMPAT_INFO"
	.align	4
        /*0000*/ 	.byte	0x02, 0x09, 0x00, 0x00, 0x02, 0x02, 0x01, 0x00, 0x02, 0x05, 0x05, 0x00, 0x03, 0x07, 0x01, 0x01
        /*0010*/ 	.byte	0x02, 0x03, 0x00, 0x00, 0x02, 0x06, 0x01, 0x00, 0x04, 0x0b, 0x08, 0x00, 0x09, 0x00, 0x00, 0x00
        /*0020*/ 	.byte	0x00, 0x00, 0x00, 0x00


//--------------------- .nv.info._ZN32_GLOBAL__N__e2dbe82b_4_k_cu_main24AchievedOccupancyComputeEPfi --------------------------
	.section	.nv.info._ZN32_GLOBAL__N__e2dbe82b_4_k_cu_main24AchievedOccupancyComputeEPfi,"",@"SHT_CUDA_INFO"
	.sectionflags	@""
	.align	4


	//----- nvinfo : EIATTR_CUDA_API_VERSION
	.align		4
        /*0000*/ 	.byte	0x04, 0x37
        /*0002*/ 	.short	(.L_19 - .L_18)
.L_18:
        /*0004*/ 	.word	0x00000082


	//----- nvinfo : EIATTR_KPARAM_INFO
	.align		4
.L_19:
        /*0008*/ 	.byte	0x04, 0x17
        /*000a*/ 	.short	(.L_21 - .L_20)
.L_20:
        /*000c*/ 	.word	0x00000000
        /*0010*/ 	.short	0x0001
        /*0012*/ 	.short	0x0008
        /*0014*/ 	.byte	0x00, 0xf0, 0x11, 0x00


	//----- nvinfo : EIATTR_KPARAM_INFO
	.align		4
.L_21:
        /*0018*/ 	.byte	0x04, 0x17
        /*001a*/ 	.short	(.L_23 - .L_22)
.L_22:
        /*001c*/ 	.word	0x00000000
        /*0020*/ 	.short	0x0000
        /*0022*/ 	.short	0x0000
        /*0024*/ 	.byte	0x00, 0xf5, 0x21, 0x00


	//----- nvinfo : EIATTR_SPARSE_MMA_MASK
	.align		4
.L_23:
        /*0028*/ 	.byte	0x03, 0x50
        /*002a*/ 	.short	0x0000


	//----- nvinfo : EIATTR_MAXREG_COUNT
	.align		4
        /*002c*/ 	.byte	0x03, 0x1b
        /*002e*/ 	.short	0x00ff


	//----- nvinfo : EIATTR_MERCURY_ISA_VERSION
	.align		4
        /*0030*/ 	.byte	0x03, 0x5f
        /*0032*/ 	.short	0x0101


	//----- nvinfo : EIATTR_VRC_CTA_INIT_COUNT
	.align		4
        /*0034*/ 	.byte	0x02, 0x4a
	.zero		1
	.zero		1


	//----- nvinfo : EIATTR_EXIT_INSTR_OFFSETS
	.align		4
        /*0038*/ 	.byte	0x04, 0x1c
        /*003a*/ 	.short	(.L_25 - .L_24)


	//   ....[0]....
.L_24:
        /*003c*/ 	.word	0x00000010


	//----- nvinfo : EIATTR_CBANK_PARAM_SIZE
	.align		4
.L_25:
        /*0040*/ 	.byte	0x03, 0x19
        /*0042*/ 	.short	0x000c


	//----- nvinfo : EIATTR_PARAM_CBANK
	.align		4
        /*0044*/ 	.byte	0x04, 0x0a
        /*0046*/ 	.short	(.L_27 - .L_26)
	.align		4
.L_26:
        /*0048*/ 	.word	index@(.nv.constant0._ZN32_GLOBAL__N__e2dbe82b_4_k_cu_main24AchievedOccupancyComputeEPfi)
        /*004c*/ 	.short	0x0380
        /*004e*/ 	.short	0x000c


	//----- nvinfo : EIATTR_SW_WAR
	.align		4
.L_27:
        /*0050*/ 	.byte	0x04, 0x36
        /*0052*/ 	.short	(.L_29 - .L_28)
.L_28:
        /*0054*/ 	.word	0x00000008
.L_29:


//--------------------- .nv.info._ZN32_GLOBAL__N__e2dbe82b_4_k_cu_main17AchievedOccupancyEPfi --------------------------
	.section	.nv.info._ZN32_GLOBAL__N__e2dbe82b_4_k_cu_main17AchievedOccupancyEPfi,"",@"SHT_CUDA_INFO"
	.sectionflags	@""
	.align	4


	//----- nvinfo : EIATTR_CUDA_API_VERSION
	.align		4
        /*0000*/ 	.byte	0x04, 0x37
        /*0002*/ 	.short	(.L_31 - .L_30)
.L_30:
        /*0004*/ 	.word	0x00000082


	//----- nvinfo : EIATTR_KPARAM_INFO
	.align		4
.L_31:
        /*0008*/ 	.byte	0x04, 0x17
        /*000a*/ 	.short	(.L_33 - .L_32)
.L_32:
        /*000c*/ 	.word	0x00000000
        /*0010*/ 	.short	0x0001
        /*0012*/ 	.short	0x0008
        /*0014*/ 	.byte	0x00, 0xf0, 0x11, 0x00


	//----- nvinfo : EIATTR_KPARAM_INFO
	.align		4
.L_33:
        /*0018*/ 	.byte	0x04, 0x17
        /*001a*/ 	.short	(.L_35 - .L_34)
.L_34:
        /*001c*/ 	.word	0x00000000
        /*0020*/ 	.short	0x0000
        /*0022*/ 	.short	0x0000
        /*0024*/ 	.byte	0x00, 0xf5, 0x21, 0x00


	//----- nvinfo : EIATTR_SPARSE_MMA_MASK
	.align		4
.L_35:
        /*0028*/ 	.byte	0x03, 0x50
        /*002a*/ 	.short	0x0000


	//----- nvinfo : EIATTR_MAXREG_COUNT
	.align		4
        /*002c*/ 	.byte	0x03, 0x1b
        /*002e*/ 	.short	0x00ff


	//----- nvinfo : EIATTR_MERCURY_ISA_VERSION
	.align		4
        /*0030*/ 	.byte	0x03, 0x5f
        /*0032*/ 	.short	0x0101


	//----- nvinfo : EIATTR_VRC_CTA_INIT_COUNT
	.align		4
        /*0034*/ 	.byte	0x02, 0x4a
	.zero		1
	.zero		1


	//----- nvinfo : EIATTR_EXIT_INSTR_OFFSETS
	.align		4
        /*0038*/ 	.byte	0x04, 0x1c
        /*003a*/ 	.short	(.L_37 - .L_36)


	//   ....[0]....
.L_36:
        /*003c*/ 	.word	0x00000070


	//   ....[1]....
        /*0040*/ 	.word	0x000000c0


	//----- nvinfo : EIATTR_CBANK_PARAM_SIZE
	.align		4
.L_37:
        /*0044*/ 	.byte	0x03, 0x19
        /*0046*/ 	.short	0x000c


	//----- nvinfo : EIATTR_PARAM_CBANK
	.align		4
        /*0048*/ 	.byte	0x04, 0x0a
        /*004a*/ 	.short	(.L_39 - .L_38)
	.align		4
.L_38:
        /*004c*/ 	.word	index@(.nv.constant0._ZN32_GLOBAL__N__e2dbe82b_4_k_cu_main17AchievedOccupancyEPfi)
        /*0050*/ 	.short	0x0380
        /*0052*/ 	.short	0x000c


	//----- nvinfo : EIATTR_SW_WAR
	.align		4
.L_39:
        /*0054*/ 	.byte	0x04, 0x36
        /*0056*/ 	.short	(.L_41 - .L_40)
.L_40:
        /*0058*/ 	.word	0x00000008
.L_41:


//--------------------- .nv.info._ZN32_GLOBAL__N__e2dbe82b_4_k_cu_main20TheoreticalOccupancyEPfi --------------------------
	.section	.nv.info._ZN32_GLOBAL__N__e2dbe82b_4_k_cu_main20TheoreticalOccupancyEPfi,"",@"SHT_CUDA_INFO"
	.sectionflags	@""
	.align	4


	//----- nvinfo : EIATTR_CUDA_API_VERSION
	.align		4
        /*0000*/ 	.byte	0x04, 0x37
        /*0002*/ 	.short	(.L_43 - .L_42)
.L_42:
        /*0004*/ 	.word	0x00000082


	//----- nvinfo : EIATTR_KPARAM_INFO
	.align		4
.L_43:
        /*0008*/ 	.byte	0x04, 0x17
        /*000a*/ 	.short	(.L_45 - .L_44)
.L_44:
        /*000c*/ 	.word	0x00000000
        /*0010*/ 	.short	0x0001
        /*0012*/ 	.short	0x0008
        /*0014*/ 	.byte	0x00, 0xf0, 0x11, 0x00


	//----- nvinfo : EIATTR_KPARAM_INFO
	.align		4
.L_45:
        /*0018*/ 	.byte	0x04, 0x17
        /*001a*/ 	.short	(.L_47 - .L_46)
.L_46:
        /*001c*/ 	.word	0x00000000
        /*0020*/ 	.short	0x0000
        /*0022*/ 	.short	0x0000
        /*0024*/ 	.byte	0x00, 0xf5, 0x21, 0x00


	//----- nvinfo : EIATTR_SPARSE_MMA_MASK
	.align		4
.L_47:
        /*0028*/ 	.byte	0x03, 0x50
        /*002a*/ 	.short	0x0000


	//----- nvinfo : EIATTR_MAXREG_COUNT
	.align		4
        /*002c*/ 	.byte	0x03, 0x1b
        /*002e*/ 	.short	0x00ff


	//----- nvinfo : EIATTR_MERCURY_ISA_VERSION
	.align		4
        /*0030*/ 	.byte	0x03, 0x5f
        /*0032*/ 	.short	0x0101


	//----- nvinfo : EIATTR_VRC_CTA_INIT_COUNT
	.align		4
        /*0034*/ 	.byte	0x02, 0x4a
	.zero		1
	.zero		1


	//----- nvinfo : EIATTR_EXIT_INSTR_OFFSETS
	.align		4
        /*0038*/ 	.byte	0x04, 0x1c
        /*003a*/ 	.short	(.L_49 - .L_48)


	//   ....[0]....
.L_48:
        /*003c*/ 	.word	0x00000070


	//   ....[1]....
        /*0040*/ 	.word	0x000000c0


	//----- nvinfo : EIATTR_CBANK_PARAM_SIZE
	.align		4
.L_49:
        /*0044*/ 	.byte	0x03, 0x19
        /*0046*/ 	.short	0x000c


	//----- nvinfo : EIATTR_PARAM_CBANK
	.align		4
        /*0048*/ 	.byte	0x04, 0x0a
        /*004a*/ 	.short	(.L_51 - .L_50)
	.align		4
.L_50:
        /*004c*/ 	.word	index@(.nv.constant0._ZN32_GLOBAL__N__e2dbe82b_4_k_cu_main20TheoreticalOccupancyEPfi)
        /*0050*/ 	.short	0x0380
        /*0052*/ 	.short	0x000c


	//----- nvinfo : EIATTR_SW_WAR
	.align		4
.L_51:
        /*0054*/ 	.byte	0x04, 0x36
        /*0056*/ 	.short	(.L_53 - .L_52)
.L_52:
        /*0058*/ 	.word	0x00000008
.L_53:


//--------------------- .nv.callgraph             --------------------------
	.section	.nv.callgraph,"",@"SHT_CUDA_CALLGRAPH"
	.align	4
	.sectionentsize	8
	.align		4
        /*0000*/ 	.word	0x00000000
	.align		4
        /*0004*/ 	.word	0xffffffff
	.align		4
        /*0008*/ 	.word	0x00000000
	.align		4
        /*000c*/ 	.word	0xfffffffe
	.align		4
        /*0010*/ 	.word	0x00000000
	.align		4
        /*0014*/ 	.word	0xfffffffd
	.align		4
        /*0018*/ 	.word	0x00000000
	.align		4
        /*001c*/ 	.word	0xfffffffc


//--------------------- .text._ZN32_GLOBAL__N__e2dbe82b_4_k_cu_main24AchievedOccupancyComputeEPfi --------------------------
	.section	.text._ZN32_GLOBAL__N__e2dbe82b_4_k_cu_main24AchievedOccupancyComputeEPfi,"ax",@progbits
	.align	128
.text._ZN32_GLOBAL__N__e2dbe82b_4_k_cu_main24AchievedOccupancyComputeEPfi:
        .type           _ZN32_GLOBAL__N__e2dbe82b_4_k_cu_main24AchievedOccupancyComputeEPfi,@function
        .size           _ZN32_GLOBAL__N__e2dbe82b_4_k_cu_main24AchievedOccupancyComputeEPfi,(.L_x_3 - _ZN32_GLOBAL__N__e2dbe82b_4_k_cu_main24AchievedOccupancyComputeEPfi)
        .other          _ZN32_GLOBAL__N__e2dbe82b_4_k_cu_main24AchievedOccupancyComputeEPfi,@"STO_CUDA_ENTRY STV_DEFAULT"
_ZN32_GLOBAL__N__e2dbe82b_4_k_cu_main24AchievedOccupancyComputeEPfi:
[----:B------:R-:W-:Y:S01]  /*0000*/  LDC R1, c[0x0][0x37c] ;  /* 0x0000df00ff017b82 */ /* 0x000fe20000000800 */
[----:B------:R-:W-:Y:S05]  /*0010*/  EXIT ;  /* 0x000000000000794d */ /* 0x000fea0003800000 */
.L_x_0:
[----:B------:R-:W-:-:S00]  /*0020*/  BRA `(.L_x_0) ;  /* 0xfffffffc00fc7947 */ /* 0x000fc0000383ffff */
[----:B------:R-:W-:-:S00]  /*0030*/  NOP ;  /* 0x0000000000007918 */ /* 0x000fc00000000000 */
        /* <DEDUP_REMOVED lines=12> */
.L_x_3:


//--------------------- .text._ZN32_GLOBAL__N__e2dbe82b_4_k_cu_main17AchievedOccupancyEPfi --------------------------
	.section	.text._ZN32_GLOBAL__N__e2dbe82b_4_k_cu_main17AchievedOccupancyEPfi,"ax",@progbits
	.align	128
.text._ZN32_GLOBAL__N__e2dbe82b_4_k_cu_main17AchievedOccupancyEPfi:
        .type           _ZN32_GLOBAL__N__e2dbe82b_4_k_cu_main17AchievedOccupancyEPfi,@function
        .size           _ZN32_GLOBAL__N__e2dbe82b_4_k_cu_main17AchievedOccupancyEPfi,(.L_x_4 - _ZN32_GLOBAL__N__e2dbe82b_4_k_cu_main17AchievedOccupancyEPfi)
        .other          _ZN32_GLOBAL__N__e2dbe82b_4_k_cu_main17AchievedOccupancyEPfi,@"STO_CUDA_ENTRY STV_DEFAULT"
_ZN32_GLOBAL__N__e2dbe82b_4_k_cu_main17AchievedOccupancyEPfi:
[----:B------:R-:W-:Y:S01]  /*0000*/  LDC R1, c[0x0][0x37c] ;  /* 0x0000df00ff017b82 */ /* 0x000fe20000000800 */
[----:B------:R-:W0:Y:S07]  /*0010*/  S2R R5, SR_TID.X ;  /* 0x0000000000057919 */ /* 0x000e2e0000002100 */
[----:B------:R-:W0:Y:S01]  /*0020*/  S2UR UR4, SR_CTAID.X ;  /* 0x00000000000479c3 */ /* 0x000e220000002500 */
[----:B------:R-:W1:Y:S07]  /*0030*/  LDCU UR5, c[0x0][0x388] ;  /* 0x00007100ff0577ac */ /* 0x000e6e0008000800 */
[----:B------:R-:W0:Y:S02]  /*0040*/  LDC R0, c[0x0][0x360] ;  /* 0x0000d800ff007b82 */ /* 0x000e240000000800 */
[----:B0-----:R-:W-:-:S05]  /*0050*/  IMAD R0, R0, UR4, R5 ;  /* 0x0000000400007c24 */ /* 0x001fca000f8e0205 */
[----:B-1----:R-:W-:-:S13]  /*0060*/  ISETP.GE.U32.AND P0, PT, R0, UR5, PT ;  /* 0x0000000500007c0c */ /* 0x002fda000bf06070 */
[----:B------:R-:W-:Y:S05]  /*0070*/  @P0 EXIT ;  /* 0x000000000000094d */ /* 0x000fea0003800000 */
[----:B------:R-:W0:Y:S01]  /*0080*/  LDC.64 R2, c[0x0][0x380] ;  /* 0x0000e000ff027b82 */ /* 0x000e220000000a00 */
[----:B------:R-:W1:Y:S01]  /*0090*/  LDCU.64 UR4, c[0x0][0x358] ;  /* 0x00006b00ff0477ac */ /* 0x000e620008000a00 */
[----:B0-----:R-:W-:-:S05]  /*00a0*/  IMAD.WIDE.U32 R2, R5, 0x4, R2 ;  /* 0x0000000405027825 */ /* 0x001fca00078e0002 */
[----:B-1----:R-:W-:Y:S01]  /*00b0*/  STG.E desc[UR4][R2.64], RZ ;  /* 0x000000ff02007986 */ /* 0x002fe2000c101904 */
[----:B------:R-:W-:Y:S05]  /*00c0*/  EXIT ;  /* 0x000000000000794d */ /* 0x000fea0003800000 */
.L_x_1:
        /* <DEDUP_REMOVED lines=11> */
.L_x_4:


//--------------------- .text._ZN32_GLOBAL__N__e2dbe82b_4_k_cu_main20TheoreticalOccupancyEPfi --------------------------
	.section	.text._ZN32_GLOBAL__N__e2dbe82b_4_k_cu_main20TheoreticalOccupancyEPfi,"ax",@progbits
	.align	128
.text._ZN32_GLOBAL__N__e2dbe82b_4_k_cu_main20TheoreticalOccupancyEPfi:
        .type           _ZN32_GLOBAL__N__e2dbe82b_4_k_cu_main20TheoreticalOccupancyEPfi,@function
        .size           _ZN32_GLOBAL__N__e2dbe82b_4_k_cu_main20TheoreticalOccupancyEPfi,(.L_x_5 - _ZN32_GLOBAL__N__e2dbe82b_4_k_cu_main20TheoreticalOccupancyEPfi)
        .other          _ZN32_GLOBAL__N__e2dbe82b_4_k_cu_main20TheoreticalOccupancyEPfi,@"STO_CUDA_ENTRY STV_DEFAULT"
_ZN32_GLOBAL__N__e2dbe82b_4_k_cu_main20TheoreticalOccupancyEPfi:
        /* <DEDUP_REMOVED lines=13> */
.L_x_2:
        /* <DEDUP_REMOVED lines=11> */
.L_x_5:


//--------------------- .nv.shared.reserved.0     --------------------------
	.section	.nv.shared.reserved.0,"aw",@nobits
	.weak		__nv_reservedSMEM_offset_0_alias
	.size		__nv_reservedSMEM_offset_0_alias, 0, 64
	.other		__nv_reservedSMEM_offset_0_alias,@"STO_CUDA_RESERVED_SHARED STV_DEFAULT"
__nv_reservedSMEM_offset_0_alias:
	.zero		0
	.zero		64


//--------------------- .nv.constant0._ZN32_GLOBAL__N__e2dbe82b_4_k_cu_main24AchievedOccupancyComputeEPfi --------------------------
	.section	.nv.constant0._ZN32_GLOBAL__N__e2dbe82b_4_k_cu_main24AchievedOccupancyComputeEPfi,"a",@progbits
	.sectionflags	@""
	.align	4
.nv.constant0._ZN32_GLOBAL__N__e2dbe82b_4_k_cu_main24AchievedOccupancyComputeEPfi:
	.zero		908


//--------------------- .nv.constant0._ZN32_GLOBAL__N__e2dbe82b_4_k_cu_main17AchievedOccupancyEPfi --------------------------
	.section	.nv.constant0._ZN32_GLOBAL__N__e2dbe82b_4_k_cu_main17AchievedOccupancyEPfi,"a",@progbits
	.sectionflags	@""
	.align	4
.nv.constant0._ZN32_GLOBAL__N__e2dbe82b_4_k_cu_main17AchievedOccupancyEPfi:
	.zero		908


//--------------------- .nv.constant0._ZN32_GLOBAL__N__e2dbe82b_4_k_cu_main20TheoreticalOccupancyEPfi --------------------------
	.section	.nv.constant0._ZN32_GLOBAL__N__e2dbe82b_4_k_cu_main20TheoreticalOccupancyEPfi,"a",@progbits
	.sectionflags	@""
	.align	4
.nv.constant0._ZN32_GLOBAL__N__e2dbe82b_4_k_cu_main20TheoreticalOccupancyEPfi:
	.zero		908


//--------------------- SYMBOLS --------------------------

	.type		.nv.reservedSmem.offset0,@object
	.size		.nv.reservedSmem.offset0,0x4
